//
// Generated by NVIDIA NVVM Compiler
//
// Compiler Build ID: CL-36424714
// Cuda compilation tools, release 13.0, V13.0.88
// Based on NVVM 20.0.0
//

.version 9.0
.target sm_100
.address_size 64

	// .globl	reciprocate

.visible .entry reciprocate(
	.param .u64 .ptr .align 1 reciprocate_param_0,
	.param .u32 reciprocate_param_1
)
{
	.reg .pred 	%p<6>;
	.reg .b32 	%r<12>;
	.reg .b32 	%f<18>;
	.reg .b64 	%rd<3>;

	ld.param.u64 	%rd2, [reciprocate_param_0];
	ld.param.u32 	%r8, [reciprocate_param_1];
	cvta.to.global.u64 	%rd1, %rd2;
	setp.lt.s32 	%p1, %r8, 1;
	@%p1 bra 	$L__BB0_8;
	ld.global.f32 	%f17, [%rd1];
	and.b32  	%r1, %r8, 3;
	setp.lt.u32 	%p2, %r8, 4;
	@%p2 bra 	$L__BB0_4;
	and.b32  	%r9, %r8, 2147483644;
	neg.s32 	%r10, %r9;
$L__BB0_3:
	rcp.rn.f32 	%f10, %f17;
	rcp.rn.f32 	%f11, %f10;
	rcp.rn.f32 	%f12, %f11;
	rcp.rn.f32 	%f17, %f12;
	add.s32 	%r10, %r10, 4;
	setp.ne.s32 	%p3, %r10, 0;
	@%p3 bra 	$L__BB0_3;
$L__BB0_4:
	setp.eq.s32 	%p4, %r1, 0;
	@%p4 bra 	$L__BB0_7;
	neg.s32 	%r11, %r1;
$L__BB0_6:
	.pragma "nounroll";
	rcp.rn.f32 	%f17, %f17;
	add.s32 	%r11, %r11, 1;
	setp.ne.s32 	%p5, %r11, 0;
	@%p5 bra 	$L__BB0_6;
$L__BB0_7:
	st.global.f32 	[%rd1], %f17;
$L__BB0_8:
	ret;

}


// ===== COMPILED SASS (sm_100) =====

	.target	sm_100

	.elftype	@"ET_EXEC"


//--------------------- .note.nv.tkinfo           --------------------------
	.section	.note.nv.tkinfo,"",@"SHT_NOTE"
	.sectionflags	@"SHF_NOTE_NV_TKINFO"
	.tkinfo
        /*0018*/ 	.word	0x00000002
        /*0030*/ 	.string	""
        /*0030*/ 	.string	"ptxas"
        /*0030*/ 	.string	"Cuda compilation tools, release 13.0, V13.0.88"
        /*0030*/ 	.string	"Build cuda_13.0.r13.0/compiler.36424714_0"
        /*0030*/ 	.string	"-arch sm_100 -m 64 "



//--------------------- .note.nv.cuinfo           --------------------------
	.section	.note.nv.cuinfo,"",@"SHT_NOTE"
	.sectionflags	@"SHF_NOTE_NV_CUINFO"
        /*0018*/ 	.short	0x0002
        /*001a*/ 	.short	0x0064
        /*001c*/ 	.short	0x0082
	.zero		2


//--------------------- .nv.info                  --------------------------
	.section	.nv.info,"",@"SHT_CUDA_INFO"
	.align	4


	//----- nvinfo : EIATTR_REGCOUNT
	.align		4
        /*0000*/ 	.byte	0x04, 0x2f
        /*0002*/ 	.short	(.L_1 - .L_0)
	.align		4
.L_0:
        /*0004*/ 	.word	index@(reciprocate)
        /*0008*/ 	.word	0x0000000f


	//----- nvinfo : EIATTR_FRAME_SIZE
	.align		4
.L_1:
        /*000c*/ 	.byte	0x04, 0x11
        /*000e*/ 	.short	(.L_3 - .L_2)
	.align		4
.L_2:
        /*0010*/ 	.word	index@($__internal_0_$__cuda_sm20_rcp_rn_f32_slowpath)
        /*0014*/ 	.word	0x00000000


	//----- nvinfo : EIATTR_FRAME_SIZE
	.align		4
.L_3:
        /*0018*/ 	.byte	0x04, 0x11
        /*001a*/ 	.short	(.L_5 - .L_4)
	.align		4
.L_4:
        /*001c*/ 	.word	index@(reciprocate)
        /*0020*/ 	.word	0x00000000


	//----- nvinfo : EIATTR_MIN_STACK_SIZE
	.align		4
.L_5:
        /*0024*/ 	.byte	0x04, 0x12
        /*0026*/ 	.short	(.L_7 - .L_6)
	.align		4
.L_6:
        /*0028*/ 	.word	index@(reciprocate)
        /*002c*/ 	.word	0x00000000
.L_7:


//--------------------- .nv.compat                --------------------------
	.section	.nv.compat,"",@"SHT_CUDA_COMPAT_INFO"
	.align	4
        /*0000*/ 	.byte	0x02, 0x09, 0x00, 0x00, 0x02, 0x02, 0x01, 0x00, 0x02, 0x05, 0x05, 0x00, 0x03, 0x07, 0x01, 0x01
        /*0010*/ 	.byte	0x02, 0x03, 0x00, 0x00, 0x02, 0x06, 0x01, 0x00, 0x04, 0x0b, 0x08, 0x00, 0x09, 0x00, 0x00, 0x00
        /*0020*/ 	.byte	0x00, 0x00, 0x00, 0x00


//--------------------- .nv.info.reciprocate      --------------------------
	.section	.nv.info.reciprocate,"",@"SHT_CUDA_INFO"
	.sectionflags	@""
	.align	4


	//----- nvinfo : EIATTR_CUDA_API_VERSION
	.align		4
        /*0000*/ 	.byte	0x04, 0x37
        /*0002*/ 	.short	(.L_9 - .L_8)
.L_8:
        /*0004*/ 	.word	0x00000082


	//----- nvinfo : EIATTR_KPARAM_INFO
	.align		4
.L_9:
        /*0008*/ 	.byte	0x04, 0x17
        /*000a*/ 	.short	(.L_11 - .L_10)
.L_10:
        /*000c*/ 	.word	0x00000000
        /*0010*/ 	.short	0x0001
        /*0012*/ 	.short	0x0008
        /*0014*/ 	.byte	0x00, 0xf0, 0x11, 0x00


	//----- nvinfo : EIATTR_KPARAM_INFO
	.align		4
.L_11:
        /*0018*/ 	.byte	0x04, 0x17
        /*001a*/ 	.short	(.L_13 - .L_12)
.L_12:
        /*001c*/ 	.word	0x00000000
        /*0020*/ 	.short	0x0000
        /*0022*/ 	.short	0x0000
        /*0024*/ 	.byte	0x00, 0xf5, 0x21, 0x00


	//----- nvinfo : EIATTR_SPARSE_MMA_MASK
	.align		4
.L_13:
        /*0028*/ 	.byte	0x03, 0x50
        /*002a*/ 	.short	0x0000


	//----- nvinfo : EIATTR_MAXREG_COUNT
	.align		4
        /*002c*/ 	.byte	0x03, 0x1b
        /*002e*/ 	.short	0x00ff


	//----- nvinfo : EIATTR_MERCURY_ISA_VERSION
	.align		4
        /*0030*/ 	.byte	0x03, 0x5f
        /*0032*/ 	.short	0x0101


	//----- nvinfo : EIATTR_VRC_CTA_INIT_COUNT
	.align		4
        /*0034*/ 	.byte	0x02, 0x4a
	.zero		1
	.zero		1


	//----- nvinfo : EIATTR_EXIT_INSTR_OFFSETS
	.align		4
        /*0038*/ 	.byte	0x04, 0x1c
        /*003a*/ 	.short	(.L_15 - .L_14)


	//   ....[0]....
.L_14:
        /*003c*/ 	.word	0x00000030


	//   ....[1]....
        /*0040*/ 	.word	0x000004e0


	//----- nvinfo : EIATTR_CRS_STACK_SIZE
	.align		4
.L_15:
        /*0044*/ 	.byte	0x04, 0x1e
        /*0046*/ 	.short	(.L_17 - .L_16)
.L_16:
        /*0048*/ 	.word	0x00000000


	//----- nvinfo : EIATTR_CBANK_PARAM_SIZE
	.align		4
.L_17:
        /*004c*/ 	.byte	0x03, 0x19
        /*004e*/ 	.short	0x000c


	//----- nvinfo : EIATTR_PARAM_CBANK
	.align		4
        /*0050*/ 	.byte	0x04, 0x0a
        /*0052*/ 	.short	(.L_19 - .L_18)
	.align		4
.L_18:
        /*0054*/ 	.word	index@(.nv.constant0.reciprocate)
        /*0058*/ 	.short	0x0380
        /*005a*/ 	.short	0x000c


	//----- nvinfo : EIATTR_SW_WAR
	.align		4
.L_19:
        /*005c*/ 	.byte	0x04, 0x36
        /*005e*/ 	.short	(.L_21 - .L_20)
.L_20:
        /*0060*/ 	.word	0x00000008
.L_21:


//--------------------- .nv.callgraph             --------------------------
	.section	.nv.callgraph,"",@"SHT_CUDA_CALLGRAPH"
	.align	4
	.sectionentsize	8
	.align		4
        /*0000*/ 	.word	0x00000000
	.align		4
        /*0004*/ 	.word	0xffffffff
	.align		4
        /*0008*/ 	.word	0x00000000
	.align		4
        /*000c*/ 	.word	0xfffffffe
	.align		4
        /*0010*/ 	.word	0x00000000
	.align		4
        /*0014*/ 	.word	0xfffffffd
	.align		4
        /*0018*/ 	.word	0x00000000
	.align		4
        /*001c*/ 	.word	0xfffffffc


//--------------------- .text.reciprocate         --------------------------
	.section	.text.reciprocate,"ax",@progbits
	.align	128
        .global         reciprocate
        .type           reciprocate,@function
        .size           reciprocate,(.L_x_18 - reciprocate)
        .other          reciprocate,@"STO_CUDA_ENTRY STV_DEFAULT"
reciprocate:
.text.reciprocate:
[----:B------:R-:W-:Y:S08]  /*0000*/  LDC R1, c[0x0][0x37c] ;  /* 0x0000df00ff017b82 */ /* 0x000ff00000000800 */
[----:B------:R-:W0:Y:S02]  /*0010*/  LDC R3, c[0x0][0x388] ;  /* 0x0000e200ff037b82 */ /* 0x000e240000000800 */
[----:B0-----:R-:W-:-:S13]  /*0020*/  ISETP.GE.AND P0, PT, R3, 0x1, PT ;  /* 0x000000010300780c */ /* 0x001fda0003f06270 */
[----:B------:R-:W-:Y:S05]  /*0030*/  @!P0 EXIT ;  /* 0x000000000000894d */ /* 0x000fea0003800000 */
[----:B------:R-:W0:Y:S01]  /*0040*/  LDC.64 R4, c[0x0][0x380] ;  /* 0x0000e000ff047b82 */ /* 0x000e220000000a00 */
[----:B------:R-:W0:Y:S02]  /*0050*/  LDCU.64 UR4, c[0x0][0x358] ;  /* 0x00006b00ff0477ac */ /* 0x000e240008000a00 */
[----:B0-----:R0:W5:Y:S01]  /*0060*/  LDG.E R0, desc[UR4][R4.64] ;  /* 0x0000000404007981 */ /* 0x001162000c1e1900 */
[C---:B------:R-:W-:Y:S02]  /*0070*/  ISETP.GE.U32.AND P0, PT, R3.reuse, 0x4, PT ;  /* 0x000000040300780c */ /* 0x040fe40003f06070 */
[----:B------:R-:W-:-:S11]  /*0080*/  LOP3.LUT R2, R3, 0x3, RZ, 0xc0, !PT ;  /* 0x0000000303027812 */ /* 0x000fd600078ec0ff */
[----:B0-----:R-:W-:Y:S05]  /*0090*/  @!P0 BRA `(.L_x_0) ;  /* 0x0000000000c48947 */ /* 0x001fea0003800000 */
[----:B------:R-:W-:-:S05]  /*00a0*/  LOP3.LUT R3, R3, 0x7ffffffc, RZ, 0xc0, !PT ;  /* 0x7ffffffc03037812 */ /* 0x000fca00078ec0ff */
[----:B------:R-:W-:-:S07]  /*00b0*/  IMAD.MOV R3, RZ, RZ, -R3 ;  /* 0x000000ffff037224 */ /* 0x000fce00078e0a03 */
.L_x_9:
[----:B-----5:R-:W-:Y:S02]  /*00c0*/  VIADD R4, R0, 0x1800000 ;  /* 0x0180000000047836 */ /* 0x020fe40000000000 */
[----:B------:R-:W-:-:S03]  /*00d0*/  VIADD R3, R3, 0x4 ;  /* 0x0000000403037836 */ /* 0x000fc60000000000 */
[----:B------:R-:W-:Y:S02]  /*00e0*/  LOP3.LUT R4, R4, 0x7f800000, RZ, 0xc0, !PT ;  /* 0x7f80000004047812 */ /* 0x000fe400078ec0ff */
[----:B------:R-:W-:Y:S02]  /*00f0*/  ISETP.NE.AND P3, PT, R3, RZ, PT ;  /* 0x000000ff0300720c */ /* 0x000fe40003f65270 */
[----:B------:R-:W-:-:S13]  /*0100*/  ISETP.GT.U32.AND P0, PT, R4, 0x1ffffff, PT ;  /* 0x01ffffff0400780c */ /* 0x000fda0003f04070 */
[----:B------:R-:W-:Y:S05]  /*0110*/  @P0 BRA `(.L_x_1) ;  /* 0x00000000000c0947 */ /* 0x000fea0003800000 */
[----:B------:R-:W-:-:S07]  /*0120*/  MOV R4, 0x140 ;  /* 0x0000014000047802 */ /* 0x000fce0000000f00 */
[----:B------:R-:W-:Y:S05]  /*0130*/  CALL.REL.NOINC `($__internal_0_$__cuda_sm20_rcp_rn_f32_slowpath) ;  /* 0x0000000000ec7944 */ /* 0x000fea0003c00000 */
[----:B------:R-:W-:Y:S05]  /*0140*/  BRA `(.L_x_2) ;  /* 0x0000000000107947 */ /* 0x000fea0003800000 */
.L_x_1:
[----:B------:R-:W0:Y:S02]  /*0150*/  MUFU.RCP R5, R0 ;  /* 0x0000000000057308 */ /* 0x000e240000001000 */
[----:B0-----:R-:W-:-:S04]  /*0160*/  FFMA R4, R5, R0, -1 ;  /* 0xbf80000005047423 */ /* 0x001fc80000000000 */
[----:B------:R-:W-:-:S04]  /*0170*/  FADD.FTZ R4, -R4, -RZ ;  /* 0x800000ff04047221 */ /* 0x000fc80000010100 */
[----:B------:R-:W-:-:S07]  /*0180*/  FFMA R0, R5, R4, R5 ;  /* 0x0000000405007223 */ /* 0x000fce0000000005 */
.L_x_2:
[----:B------:R-:W-:-:S05]  /*0190*/  VIADD R4, R0, 0x1800000 ;  /* 0x0180000000047836 */ /* 0x000fca0000000000 */
[----:B------:R-:W-:-:S04]  /*01a0*/  LOP3.LUT R4, R4, 0x7f800000, RZ, 0xc0, !PT ;  /* 0x7f80000004047812 */ /* 0x000fc800078ec0ff */
[----:B------:R-:W-:-:S13]  /*01b0*/  ISETP.GT.U32.AND P0, PT, R4, 0x1ffffff, PT ;  /* 0x01ffffff0400780c */ /* 0x000fda0003f04070 */
[----:B------:R-:W-:Y:S05]  /*01c0*/  @P0 BRA `(.L_x_3) ;  /* 0x00000000000c0947 */ /* 0x000fea0003800000 */
[----:B------:R-:W-:-:S07]  /*01d0*/  MOV R4, 0x1f0 ;  /* 0x000001f000047802 */ /* 0x000fce0000000f00 */
[----:B------:R-:W-:Y:S05]  /*01e0*/  CALL.REL.NOINC `($__internal_0_$__cuda_sm20_rcp_rn_f32_slowpath) ;  /* 0x0000000000c07944 */ /* 0x000fea0003c00000 */
[----:B------:R-:W-:Y:S05]  /*01f0*/  BRA `(.L_x_4) ;  /* 0x0000000000107947 */ /* 0x000fea0003800000 */
.L_x_3:
[----:B------:R-:W0:Y:S02]  /*0200*/  MUFU.RCP R5, R0 ;  /* 0x0000000000057308 */ /* 0x000e240000001000 */
[----:B0-----:R-:W-:-:S04]  /*0210*/  FFMA R4, R5, R0, -1 ;  /* 0xbf80000005047423 */ /* 0x001fc80000000000 */
[----:B------:R-:W-:-:S04]  /*0220*/  FADD.FTZ R4, -R4, -RZ ;  /* 0x800000ff04047221 */ /* 0x000fc80000010100 */
[----:B------:R-:W-:-:S07]  /*0230*/  FFMA R0, R5, R4, R5 ;  /* 0x0000000405007223 */ /* 0x000fce0000000005 */
.L_x_4:
[----:B------:R-:W-:-:S05]  /*0240*/  VIADD R4, R0, 0x1800000 ;  /* 0x0180000000047836 */ /* 0x000fca0000000000 */
[----:B------:R-:W-:-:S04]  /*0250*/  LOP3.LUT R4, R4, 0x7f800000, RZ, 0xc0, !PT ;  /* 0x7f80000004047812 */ /* 0x000fc800078ec0ff */
[----:B------:R-:W-:-:S13]  /*0260*/  ISETP.GT.U32.AND P0, PT, R4, 0x1ffffff, PT ;  /* 0x01ffffff0400780c */ /* 0x000fda0003f04070 */
[----:B------:R-:W-:Y:S05]  /*0270*/  @P0 BRA `(.L_x_5) ;  /* 0x00000000000c0947 */ /* 0x000fea0003800000 */
[----:B------:R-:W-:-:S07]  /*0280*/  MOV R4, 0x2a0 ;  /* 0x000002a000047802 */ /* 0x000fce0000000f00 */
[----:B------:R-:W-:Y:S05]  /*0290*/  CALL.REL.NOINC `($__internal_0_$__cuda_sm20_rcp_rn_f32_slowpath) ;  /* 0x0000000000947944 */ /* 0x000fea0003c00000 */
[----:B------:R-:W-:Y:S05]  /*02a0*/  BRA `(.L_x_6) ;  /* 0x0000000000107947 */ /* 0x000fea0003800000 */
.L_x_5:
[----:B------:R-:W0:Y:S02]  /*02b0*/  MUFU.RCP R5, R0 ;  /* 0x0000000000057308 */ /* 0x000e240000001000 */
[----:B0-----:R-:W-:-:S04]  /*02c0*/  FFMA R4, R5, R0, -1 ;  /* 0xbf80000005047423 */ /* 0x001fc80000000000 */
[----:B------:R-:W-:-:S04]  /*02d0*/  FADD.FTZ R4, -R4, -RZ ;  /* 0x800000ff04047221 */ /* 0x000fc80000010100 */
[----:B------:R-:W-:-:S07]  /*02e0*/  FFMA R0, R5, R4, R5 ;  /* 0x0000000405007223 */ /* 0x000fce0000000005 */
.L_x_6:
[----:B------:R-:W-:-:S05]  /*02f0*/  VIADD R4, R0, 0x1800000 ;  /* 0x0180000000047836 */ /* 0x000fca0000000000 */
[----:B------:R-:W-:-:S04]  /*0300*/  LOP3.LUT R4, R4, 0x7f800000, RZ, 0xc0, !PT ;  /* 0x7f80000004047812 */ /* 0x000fc800078ec0ff */
[----:B------:R-:W-:-:S13]  /*0310*/  ISETP.GT.U32.AND P0, PT, R4, 0x1ffffff, PT ;  /* 0x01ffffff0400780c */ /* 0x000fda0003f04070 */
[----:B------:R-:W-:Y:S05]  /*0320*/  @P0 BRA `(.L_x_7) ;  /* 0x00000000000c0947 */ /* 0x000fea0003800000 */
[----:B------:R-:W-:-:S07]  /*0330*/  MOV R4, 0x350 ;  /* 0x0000035000047802 */ /* 0x000fce0000000f00 */
[----:B------:R-:W-:Y:S05]  /*0340*/  CALL.REL.NOINC `($__internal_0_$__cuda_sm20_rcp_rn_f32_slowpath) ;  /* 0x0000000000687944 */ /* 0x000fea0003c00000 */
[----:B------:R-:W-:Y:S05]  /*0350*/  BRA `(.L_x_8) ;  /* 0x0000000000107947 */ /* 0x000fea0003800000 */
.L_x_7:
[----:B------:R-:W0:Y:S02]  /*0360*/  MUFU.RCP R5, R0 ;  /* 0x0000000000057308 */ /* 0x000e240000001000 */
[----:B0-----:R-:W-:-:S04]  /*0370*/  FFMA R4, R5, R0, -1 ;  /* 0xbf80000005047423 */ /* 0x001fc80000000000 */
[----:B------:R-:W-:-:S04]  /*0380*/  FADD.FTZ R4, -R4, -RZ ;  /* 0x800000ff04047221 */ /* 0x000fc80000010100 */
[----:B------:R-:W-:-:S07]  /*0390*/  FFMA R0, R5, R4, R5 ;  /* 0x0000000405007223 */ /* 0x000fce0000000005 */
.L_x_8:
[----:B------:R-:W-:Y:S05]  /*03a0*/  @P3 BRA `(.L_x_9) ;  /* 0xfffffffc00443947 */ /* 0x000fea000383ffff */
.L_x_0:
[----:B------:R-:W-:-:S13]  /*03b0*/  ISETP.NE.AND P0, PT, R2, RZ, PT ;  /* 0x000000ff0200720c */ /* 0x000fda0003f05270 */
[----:B------:R-:W-:Y:S05]  /*03c0*/  @!P0 BRA `(.L_x_10) ;  /* 0x00000000003c8947 */ /* 0x000fea0003800000 */
[----:B------:R-:W-:-:S07]  /*03d0*/  IMAD.MOV R2, RZ, RZ, -R2 ;  /* 0x000000ffff027224 */ /* 0x000fce00078e0a02 */
.L_x_13:
        /* <DEDUP_REMOVED lines=9> */
.L_x_11:
[----:B------:R-:W0:Y:S02]  /*0470*/  MUFU.RCP R3, R0 ;  /* 0x0000000000037308 */ /* 0x000e240000001000 */
[----:B0-----:R-:W-:-:S04]  /*0480*/  FFMA R4, R3, R0, -1 ;  /* 0xbf80000003047423 */ /* 0x001fc80000000000 */
[----:B------:R-:W-:-:S04]  /*0490*/  FADD.FTZ R4, -R4, -RZ ;  /* 0x800000ff04047221 */ /* 0x000fc80000010100 */
[----:B------:R-:W-:-:S07]  /*04a0*/  FFMA R0, R3, R4, R3 ;  /* 0x0000000403007223 */ /* 0x000fce0000000003 */
.L_x_12:
[----:B------:R-:W-:Y:S05]  /*04b0*/  @P3 BRA `(.L_x_13) ;  /* 0xfffffffc00c83947 */ /* 0x000fea000383ffff */
.L_x_10:
[----:B------:R-:W0:Y:S02]  /*04c0*/  LDC.64 R2, c[0x0][0x380] ;  /* 0x0000e000ff027b82 */ /* 0x000e240000000a00 */
[----:B0----5:R-:W-:Y:S01]  /*04d0*/  STG.E desc[UR4][R2.64], R0 ;  /* 0x0000000002007986 */ /* 0x021fe2000c101904 */
[----:B------:R-:W-:Y:S05]  /*04e0*/  EXIT ;  /* 0x000000000000794d */ /* 0x000fea0003800000 */
        .weak           $__internal_0_$__cuda_sm20_rcp_rn_f32_slowpath
        .type           $__internal_0_$__cuda_sm20_rcp_rn_f32_slowpath,@function
        .size           $__internal_0_$__cuda_sm20_rcp_rn_f32_slowpath,(.L_x_18 - $__internal_0_$__cuda_sm20_rcp_rn_f32_slowpath)
$__internal_0_$__cuda_sm20_rcp_rn_f32_slowpath:
[----:B------:R-:W-:-:S05]  /*04f0*/  IMAD.SHL.U32 R5, R0, 0x2, RZ ;  /* 0x0000000200057824 */ /* 0x000fca00078e00ff */
[----:B------:R-:W-:-:S04]  /*0500*/  SHF.R.U32.HI R10, RZ, 0x18, R5 ;  /* 0x00000018ff0a7819 */ /* 0x000fc80000011605 */
[----:B------:R-:W-:-:S13]  /*0510*/  ISETP.NE.U32.AND P0, PT, R10, RZ, PT ;  /* 0x000000ff0a00720c */ /* 0x000fda0003f05070 */
[----:B------:R-:W-:Y:S05]  /*0520*/  @P0 BRA `(.L_x_14) ;  /* 0x00000000002c0947 */ /* 0x000fea0003800000 */
[----:B------:R-:W-:-:S05]  /*0530*/  IMAD.SHL.U32 R5, R0, 0x2, RZ ;  /* 0x0000000200057824 */ /* 0x000fca00078e00ff */
[----:B------:R-:W-:-:S13]  /*0540*/  ISETP.NE.AND P0, PT, R5, RZ, PT ;  /* 0x000000ff0500720c */ /* 0x000fda0003f05270 */
[----:B------:R0:W1:Y:S01]  /*0550*/  @!P0 MUFU.RCP R5, R0 ;  /* 0x0000000000058308 */ /* 0x0000620000001000 */
[----:B------:R-:W-:Y:S05]  /*0560*/  @!P0 BRA `(.L_x_15) ;  /* 0x0000000000a48947 */ /* 0x000fea0003800000 */
[----:B------:R-:W-:-:S04]  /*0570*/  FFMA R6, R0, 1.84467440737095516160e+19, RZ ;  /* 0x5f80000000067823 */ /* 0x000fc800000000ff */
[----:B-1----:R-:W0:Y:S02]  /*0580*/  MUFU.RCP R5, R6 ;  /* 0x0000000600057308 */ /* 0x002e240000001000 */
[----:B0-----:R-:W-:-:S04]  /*0590*/  FFMA R0, R6, R5, -1 ;  /* 0xbf80000006007423 */ /* 0x001fc80000000005 */
[----:B------:R-:W-:-:S04]  /*05a0*/  FADD.FTZ R0, -R0, -RZ ;  /* 0x800000ff00007221 */ /* 0x000fc80000010100 */
[----:B------:R-:W-:-:S04]  /*05b0*/  FFMA R0, R5, R0, R5 ;  /* 0x0000000005007223 */ /* 0x000fc80000000005 */
[----:B------:R-:W-:Y:S01]  /*05c0*/  FFMA R5, R0, 1.84467440737095516160e+19, RZ ;  /* 0x5f80000000057823 */ /* 0x000fe200000000ff */
[----:B------:R-:W-:Y:S06]  /*05d0*/  BRA `(.L_x_15) ;  /* 0x0000000000887947 */ /* 0x000fec0003800000 */
.L_x_14:
[----:B------:R-:W-:-:S05]  /*05e0*/  VIADD R12, R10, 0xffffff03 ;  /* 0xffffff030a0c7836 */ /* 0x000fca0000000000 */
[----:B------:R-:W-:-:S13]  /*05f0*/  ISETP.GT.U32.AND P0, PT, R12, 0x1, PT ;  /* 0x000000010c00780c */ /* 0x000fda0003f04070 */
[----:B------:R-:W-:Y:S05]  /*0600*/  @P0 BRA `(.L_x_16) ;  /* 0x0000000000780947 */ /* 0x000fea0003800000 */
[----:B------:R-:W-:Y:S01]  /*0610*/  LOP3.LUT R5, R0, 0x7fffff, RZ, 0xc0, !PT ;  /* 0x007fffff00057812 */ /* 0x000fe200078ec0ff */
[----:B------:R-:W-:-:S03]  /*0620*/  IMAD.MOV.U32 R9, RZ, RZ, 0x3 ;  /* 0x00000003ff097424 */ /* 0x000fc600078e00ff */
[----:B------:R-:W-:Y:S02]  /*0630*/  LOP3.LUT R5, R5, 0x3f800000, RZ, 0xfc, !PT ;  /* 0x3f80000005057812 */ /* 0x000fe400078efcff */
[----:B------:R-:W-:Y:S02]  /*0640*/  SHF.L.U32 R9, R9, R12, RZ ;  /* 0x0000000c09097219 */ /* 0x000fe400000006ff */
[----:B------:R-:W0:Y:S02]  /*0650*/  MUFU.RCP R6, R5 ;  /* 0x0000000500067308 */ /* 0x000e240000001000 */
[----:B0-----:R-:W-:-:S04]  /*0660*/  FFMA R7, R5, R6, -1 ;  /* 0xbf80000005077423 */ /* 0x001fc80000000006 */
[----:B------:R-:W-:-:S04]  /*0670*/  FADD.FTZ R7, -R7, -RZ ;  /* 0x800000ff07077221 */ /* 0x000fc80000010100 */
[CCC-:B------:R-:W-:Y:S01]  /*0680*/  FFMA.RM R8, R6.reuse, R7.reuse, R6.reuse ;  /* 0x0000000706087223 */ /* 0x1c0fe20000004006 */
[----:B------:R-:W-:-:S04]  /*0690*/  FFMA.RP R7, R6, R7, R6 ;  /* 0x0000000706077223 */ /* 0x000fc80000008006 */
[C---:B------:R-:W-:Y:S02]  /*06a0*/  LOP3.LUT R6, R8.reuse, 0x7fffff, RZ, 0xc0, !PT ;  /* 0x007fffff08067812 */ /* 0x040fe400078ec0ff */
[----:B------:R-:W-:Y:S02]  /*06b0*/  FSETP.NEU.FTZ.AND P0, PT, R8, R7, PT ;  /* 0x000000070800720b */ /* 0x000fe40003f1d000 */
[----:B------:R-:W-:Y:S02]  /*06c0*/  LOP3.LUT R6, R6, 0x800000, RZ, 0xfc, !PT ;  /* 0x0080000006067812 */ /* 0x000fe400078efcff */
[----:B------:R-:W-:Y:S02]  /*06d0*/  SEL R7, RZ, 0xffffffff, !P0 ;  /* 0xffffffffff077807 */ /* 0x000fe40004000000 */
[----:B------:R-:W-:-:S03]  /*06e0*/  LOP3.LUT R9, R9, R6, RZ, 0xc0, !PT ;  /* 0x0000000609097212 */ /* 0x000fc600078ec0ff */
[----:B------:R-:W-:Y:S01]  /*06f0*/  IMAD.MOV R7, RZ, RZ, -R7 ;  /* 0x000000ffff077224 */ /* 0x000fe200078e0a07 */
[----:B------:R-:W-:-:S04]  /*0700*/  SHF.R.U32.HI R9, RZ, R12, R9 ;  /* 0x0000000cff097219 */ /* 0x000fc80000011609 */
[----:B------:R-:W-:Y:S02]  /*0710*/  LOP3.LUT P1, RZ, R7, R12, R6, 0xf8, !PT ;  /* 0x0000000c07ff7212 */ /* 0x000fe4000782f806 */
[C---:B------:R-:W-:Y:S02]  /*0720*/  LOP3.LUT P0, RZ, R9.reuse, 0x1, RZ, 0xc0, !PT ;  /* 0x0000000109ff7812 */ /* 0x040fe4000780c0ff */
[----:B------:R-:W-:-:S04]  /*0730*/  LOP3.LUT P2, RZ, R9, 0x2, RZ, 0xc0, !PT ;  /* 0x0000000209ff7812 */ /* 0x000fc8000784c0ff */
[----:B------:R-:W-:Y:S02]  /*0740*/  PLOP3.LUT P0, PT, P0, P1, P2, 0xe0, 0x0 ;  /* 0x000000000000781c */ /* 0x000fe40000703c20 */
[----:B------:R-:W-:Y:S02]  /*0750*/  LOP3.LUT P1, RZ, R0, 0x7fffff, RZ, 0xc0, !PT ;  /* 0x007fffff00ff7812 */ /* 0x000fe4000782c0ff */
[----:B------:R-:W-:-:S05]  /*0760*/  SEL R5, RZ, 0x1, !P0 ;  /* 0x00000001ff057807 */ /* 0x000fca0004000000 */
[----:B------:R-:W-:-:S05]  /*0770*/  IMAD.MOV R5, RZ, RZ, -R5 ;  /* 0x000000ffff057224 */ /* 0x000fca00078e0a05 */
[----:B------:R-:W-:Y:S01]  /*0780*/  ISETP.GE.AND P0, PT, R5, RZ, PT ;  /* 0x000000ff0500720c */ /* 0x000fe20003f06270 */
[----:B------:R-:W-:-:S05]  /*0790*/  VIADD R5, R10, 0xffffff04 ;  /* 0xffffff040a057836 */ /* 0x000fca0000000000 */
[----:B------:R-:W-:-:S07]  /*07a0*/  SHF.R.U32.HI R5, RZ, R5, R6 ;  /* 0x00000005ff057219 */ /* 0x000fce0000011606 */
[----:B------:R-:W-:-:S04]  /*07b0*/  @!P0 VIADD R5, R5, 0x1 ;  /* 0x0000000105058836 */ /* 0x000fc80000000000 */
[----:B------:R-:W-:-:S05]  /*07c0*/  @!P1 IMAD.SHL.U32 R5, R5, 0x2, RZ ;  /* 0x0000000205059824 */ /* 0x000fca00078e00ff */
[----:B------:R-:W-:Y:S01]  /*07d0*/  LOP3.LUT R5, R5, 0x80000000, R0, 0xf8, !PT ;  /* 0x8000000005057812 */ /* 0x000fe200078ef800 */
[----:B------:R-:W-:Y:S06]  /*07e0*/  BRA `(.L_x_15) ;  /* 0x0000000000047947 */ /* 0x000fec0003800000 */
.L_x_16:
[----:B------:R2:W3:Y:S02]  /*07f0*/  MUFU.RCP R5, R0 ;  /* 0x0000000000057308 */ /* 0x0004e40000001000 */
.L_x_15:
[----:B0123--:R-:W-:Y:S02]  /*0800*/  IMAD.MOV.U32 R0, RZ, RZ, R5 ;  /* 0x000000ffff007224 */ /* 0x00ffe400078e0005 */
[----:B------:R-:W-:-:S04]  /*0810*/  IMAD.MOV.U32 R5, RZ, RZ, 0x0 ;  /* 0x00000000ff057424 */ /* 0x000fc800078e00ff */
[----:B------:R-:W-:Y:S05]  /*0820*/  RET.REL.NODEC R4 `(reciprocate) ;  /* 0xfffffff404f47950 */ /* 0x000fea0003c3ffff */
.L_x_17:
[----:B------:R-:W-:-:S00]  /*0830*/  BRA `(.L_x_17) ;  /* 0xfffffffc00fc7947 */ /* 0x000fc0000383ffff */
[----:B------:R-:W-:-:S00]  /*0840*/  NOP ;  /* 0x0000000000007918 */ /* 0x000fc00000000000 */
        /* <DEDUP_REMOVED lines=11> */
.L_x_18:


//--------------------- .nv.shared.reserved.0     --------------------------
	.section	.nv.shared.reserved.0,"aw",@nobits
	.weak		__nv_reservedSMEM_offset_0_alias
	.size		__nv_reservedSMEM_offset_0_alias, 0, 64
	.other		__nv_reservedSMEM_offset_0_alias,@"STO_CUDA_RESERVED_SHARED STV_DEFAULT"
__nv_reservedSMEM_offset_0_alias:
	.zero		0
	.zero		64


//--------------------- .nv.constant0.reciprocate --------------------------
	.section	.nv.constant0.reciprocate,"a",@progbits
	.sectionflags	@""
	.align	4
.nv.constant0.reciprocate:
	.zero		908


//--------------------- SYMBOLS --------------------------

	.type		.nv.reservedSmem.offset0,@object
	.size		.nv.reservedSmem.offset0,0x4
